//
// Generated by NVIDIA NVVM Compiler
//
// Compiler Build ID: CL-36424714
// Cuda compilation tools, release 13.0, V13.0.88
// Based on NVVM 20.0.0
//

.version 9.0
.target sm_100
.address_size 64

	// .globl	_Z12updateColumnPfiif

.visible .entry _Z12updateColumnPfiif(
	.param .u64 .ptr .align 1 _Z12updateColumnPfiif_param_0,
	.param .u32 _Z12updateColumnPfiif_param_1,
	.param .u32 _Z12updateColumnPfiif_param_2,
	.param .f32 _Z12updateColumnPfiif_param_3
)
{
	.reg .b32 	%r<8>;
	.reg .b32 	%f<4>;
	.reg .b64 	%rd<5>;

	ld.param.u64 	%rd1, [_Z12updateColumnPfiif_param_0];
	ld.param.u32 	%r1, [_Z12updateColumnPfiif_param_1];
	ld.param.u32 	%r2, [_Z12updateColumnPfiif_param_2];
	ld.param.f32 	%f1, [_Z12updateColumnPfiif_param_3];
	cvta.to.global.u64 	%rd2, %rd1;
	mov.u32 	%r3, %ctaid.x;
	mov.u32 	%r4, %ntid.x;
	mov.u32 	%r5, %tid.x;
	mad.lo.s32 	%r6, %r3, %r4, %r5;
	mad.lo.s32 	%r7, %r1, %r6, %r2;
	mul.wide.s32 	%rd3, %r7, 4;
	add.s64 	%rd4, %rd2, %rd3;
	ld.global.f32 	%f2, [%rd4];
	add.f32 	%f3, %f1, %f2;
	st.global.f32 	[%rd4], %f3;
	ret;

}


// ===== COMPILED SASS (sm_100) =====

	.target	sm_100

	.elftype	@"ET_EXEC"


//--------------------- .note.nv.tkinfo           --------------------------
	.section	.note.nv.tkinfo,"",@"SHT_NOTE"
	.sectionflags	@"SHF_NOTE_NV_TKINFO"
	.tkinfo
        /*0018*/ 	.word	0x00000002
        /*0030*/ 	.string	""
        /*0030*/ 	.string	"ptxas"
        /*0030*/ 	.string	"Cuda compilation tools, release 13.0, V13.0.88"
        /*0030*/ 	.string	"Build cuda_13.0.r13.0/compiler.36424714_0"
        /*0030*/ 	.string	"-arch sm_100 -m 64 "



//--------------------- .note.nv.cuinfo           --------------------------
	.section	.note.nv.cuinfo,"",@"SHT_NOTE"
	.sectionflags	@"SHF_NOTE_NV_CUINFO"
        /*0018*/ 	.short	0x0002
        /*001a*/ 	.short	0x0064
        /*001c*/ 	.short	0x0082
	.zero		2


//--------------------- .nv.info                  --------------------------
	.section	.nv.info,"",@"SHT_CUDA_INFO"
	.align	4


	//----- nvinfo : EIATTR_REGCOUNT
	.align		4
        /*0000*/ 	.byte	0x04, 0x2f
        /*0002*/ 	.short	(.L_1 - .L_0)
	.align		4
.L_0:
        /*0004*/ 	.word	index@(_Z12updateColumnPfiif)
        /*0008*/ 	.word	0x0000000a


	//----- nvinfo : EIATTR_FRAME_SIZE
	.align		4
.L_1:
        /*000c*/ 	.byte	0x04, 0x11
        /*000e*/ 	.short	(.L_3 - .L_2)
	.align		4
.L_2:
        /*0010*/ 	.word	index@(_Z12updateColumnPfiif)
        /*0014*/ 	.word	0x00000000


	//----- nvinfo : EIATTR_MIN_STACK_SIZE
	.align		4
.L_3:
        /*0018*/ 	.byte	0x04, 0x12
        /*001a*/ 	.short	(.L_5 - .L_4)
	.align		4
.L_4:
        /*001c*/ 	.word	index@(_Z12updateColumnPfiif)
        /*0020*/ 	.word	0x00000000
.L_5:


//--------------------- .nv.compat                --------------------------
	.section	.nv.compat,"",@"SHT_CUDA_COMPAT_INFO"
	.align	4
        /*0000*/ 	.byte	0x02, 0x09, 0x00, 0x00, 0x02, 0x02, 0x01, 0x00, 0x02, 0x05, 0x05, 0x00, 0x03, 0x07, 0x01, 0x01
        /*0010*/ 	.byte	0x02, 0x03, 0x00, 0x00, 0x02, 0x06, 0x01, 0x00, 0x04, 0x0b, 0x08, 0x00, 0x09, 0x00, 0x00, 0x00
        /*0020*/ 	.byte	0x00, 0x00, 0x00, 0x00


//--------------------- .nv.info._Z12updateColumnPfiif --------------------------
	.section	.nv.info._Z12updateColumnPfiif,"",@"SHT_CUDA_INFO"
	.sectionflags	@""
	.align	4


	//----- nvinfo : EIATTR_CUDA_API_VERSION
	.align		4
        /*0000*/ 	.byte	0x04, 0x37
        /*0002*/ 	.short	(.L_7 - .L_6)
.L_6:
        /*0004*/ 	.word	0x00000082


	//----- nvinfo : EIATTR_KPARAM_INFO
	.align		4
.L_7:
        /*0008*/ 	.byte	0x04, 0x17
        /*000a*/ 	.short	(.L_9 - .L_8)
.L_8:
        /*000c*/ 	.word	0x00000000
        /*0010*/ 	.short	0x0003
        /*0012*/ 	.short	0x0010
        /*0014*/ 	.byte	0x00, 0xf0, 0x11, 0x00


	//----- nvinfo : EIATTR_KPARAM_INFO
	.align		4
.L_9:
        /*0018*/ 	.byte	0x04, 0x17
        /*001a*/ 	.short	(.L_11 - .L_10)
.L_10:
        /*001c*/ 	.word	0x00000000
        /*0020*/ 	.short	0x0002
        /*0022*/ 	.short	0x000c
        /*0024*/ 	.byte	0x00, 0xf0, 0x11, 0x00


	//----- nvinfo : EIATTR_KPARAM_INFO
	.align		4
.L_11:
        /*0028*/ 	.byte	0x04, 0x17
        /*002a*/ 	.short	(.L_13 - .L_12)
.L_12:
        /*002c*/ 	.word	0x00000000
        /*0030*/ 	.short	0x0001
        /*0032*/ 	.short	0x0008
        /*0034*/ 	.byte	0x00, 0xf0, 0x11, 0x00


	//----- nvinfo : EIATTR_KPARAM_INFO
	.align		4
.L_13:
        /*0038*/ 	.byte	0x04, 0x17
        /*003a*/ 	.short	(.L_15 - .L_14)
.L_14:
        /*003c*/ 	.word	0x00000000
        /*0040*/ 	.short	0x0000
        /*0042*/ 	.short	0x0000
        /*0044*/ 	.byte	0x00, 0xf5, 0x21, 0x00


	//----- nvinfo : EIATTR_SPARSE_MMA_MASK
	.align		4
.L_15:
        /*0048*/ 	.byte	0x03, 0x50
        /*004a*/ 	.short	0x0000


	//----- nvinfo : EIATTR_MAXREG_COUNT
	.align		4
        /*004c*/ 	.byte	0x03, 0x1b
        /*004e*/ 	.short	0x00ff


	//----- nvinfo : EIATTR_MERCURY_ISA_VERSION
	.align		4
        /*0050*/ 	.byte	0x03, 0x5f
        /*0052*/ 	.short	0x0101


	//----- nvinfo : EIATTR_VRC_CTA_INIT_COUNT
	.align		4
        /*0054*/ 	.byte	0x02, 0x4a
	.zero		1
	.zero		1


	//----- nvinfo : EIATTR_EXIT_INSTR_OFFSETS
	.align		4
        /*0058*/ 	.byte	0x04, 0x1c
        /*005a*/ 	.short	(.L_17 - .L_16)


	//   ....[0]....
.L_16:
        /*005c*/ 	.word	0x000000e0


	//----- nvinfo : EIATTR_CBANK_PARAM_SIZE
	.align		4
.L_17:
        /*0060*/ 	.byte	0x03, 0x19
        /*0062*/ 	.short	0x0014


	//----- nvinfo : EIATTR_PARAM_CBANK
	.align		4
        /*0064*/ 	.byte	0x04, 0x0a
        /*0066*/ 	.short	(.L_19 - .L_18)
	.align		4
.L_18:
        /*0068*/ 	.word	index@(.nv.constant0._Z12updateColumnPfiif)
        /*006c*/ 	.short	0x0380
        /*006e*/ 	.short	0x0014


	//----- nvinfo : EIATTR_SW_WAR
	.align		4
.L_19:
        /*0070*/ 	.byte	0x04, 0x36
        /*0072*/ 	.short	(.L_21 - .L_20)
.L_20:
        /*0074*/ 	.word	0x00000008
.L_21:


//--------------------- .nv.callgraph             --------------------------
	.section	.nv.callgraph,"",@"SHT_CUDA_CALLGRAPH"
	.align	4
	.sectionentsize	8
	.align		4
        /*0000*/ 	.word	0x00000000
	.align		4
        /*0004*/ 	.word	0xffffffff
	.align		4
        /*0008*/ 	.word	0x00000000
	.align		4
        /*000c*/ 	.word	0xfffffffe
	.align		4
        /*0010*/ 	.word	0x00000000
	.align		4
        /*0014*/ 	.word	0xfffffffd
	.align		4
        /*0018*/ 	.word	0x00000000
	.align		4
        /*001c*/ 	.word	0xfffffffc


//--------------------- .text._Z12updateColumnPfiif --------------------------
	.section	.text._Z12updateColumnPfiif,"ax",@progbits
	.align	128
        .global         _Z12updateColumnPfiif
        .type           _Z12updateColumnPfiif,@function
        .size           _Z12updateColumnPfiif,(.L_x_1 - _Z12updateColumnPfiif)
        .other          _Z12updateColumnPfiif,@"STO_CUDA_ENTRY STV_DEFAULT"
_Z12updateColumnPfiif:
.text._Z12updateColumnPfiif:
[----:B------:R-:W-:Y:S01]  /*0000*/  LDC R1, c[0x0][0x37c] ;  /* 0x0000df00ff017b82 */ /* 0x000fe20000000800 */
[----:B------:R-:W0:Y:S07]  /*0010*/  S2R R5, SR_TID.X ;  /* 0x0000000000057919 */ /* 0x000e2e0000002100 */
[----:B------:R-:W0:Y:S01]  /*0020*/  S2UR UR6, SR_CTAID.X ;  /* 0x00000000000679c3 */ /* 0x000e220000002500 */
[----:B------:R-:W1:Y:S07]  /*0030*/  LDCU.64 UR4, c[0x0][0x358] ;  /* 0x00006b00ff0477ac */ /* 0x000e6e0008000a00 */
[----:B------:R-:W0:Y:S08]  /*0040*/  LDC R0, c[0x0][0x360] ;  /* 0x0000d800ff007b82 */ /* 0x000e300000000800 */
[----:B------:R-:W2:Y:S08]  /*0050*/  LDC.64 R6, c[0x0][0x388] ;  /* 0x0000e200ff067b82 */ /* 0x000eb00000000a00 */
[----:B------:R-:W3:Y:S01]  /*0060*/  LDC.64 R2, c[0x0][0x380] ;  /* 0x0000e000ff027b82 */ /* 0x000ee20000000a00 */
[----:B0-----:R-:W-:Y:S01]  /*0070*/  IMAD R0, R0, UR6, R5 ;  /* 0x0000000600007c24 */ /* 0x001fe2000f8e0205 */
[----:B------:R-:W0:Y:S03]  /*0080*/  LDCU UR6, c[0x0][0x390] ;  /* 0x00007200ff0677ac */ /* 0x000e260008000800 */
[----:B--2---:R-:W-:-:S04]  /*0090*/  IMAD R5, R0, R6, R7 ;  /* 0x0000000600057224 */ /* 0x004fc800078e0207 */
[----:B---3--:R-:W-:-:S05]  /*00a0*/  IMAD.WIDE R2, R5, 0x4, R2 ;  /* 0x0000000405027825 */ /* 0x008fca00078e0202 */
[----:B-1----:R-:W0:Y:S02]  /*00b0*/  LDG.E R0, desc[UR4][R2.64] ;  /* 0x0000000402007981 */ /* 0x002e24000c1e1900 */
[----:B0-----:R-:W-:-:S05]  /*00c0*/  FADD R5, R0, UR6 ;  /* 0x0000000600057e21 */ /* 0x001fca0008000000 */
[----:B------:R-:W-:Y:S01]  /*00d0*/  STG.E desc[UR4][R2.64], R5 ;  /* 0x0000000502007986 */ /* 0x000fe2000c101904 */
[----:B------:R-:W-:Y:S05]  /*00e0*/  EXIT ;  /* 0x000000000000794d */ /* 0x000fea0003800000 */
.L_x_0:
[----:B------:R-:W-:-:S00]  /*00f0*/  BRA `(.L_x_0) ;  /* 0xfffffffc00fc7947 */ /* 0x000fc0000383ffff */
[----:B------:R-:W-:-:S00]  /*0100*/  NOP ;  /* 0x0000000000007918 */ /* 0x000fc00000000000 */
[----:B------:R-:W-:-:S00]  /*0110*/  NOP ;  /* 0x0000000000007918 */ /* 0x000fc00000000000 */
[----:B------:R-:W-:-:S00]  /*0120*/  NOP ;  /* 0x0000000000007918 */ /* 0x000fc00000000000 */
[----:B------:R-:W-:-:S00]  /*0130*/  NOP ;  /* 0x0000000000007918 */ /* 0x000fc00000000000 */
[----:B------:R-:W-:-:S00]  /*0140*/  NOP ;  /* 0x0000000000007918 */ /* 0x000fc00000000000 */
[----:B------:R-:W-:-:S00]  /*0150*/  NOP ;  /* 0x0000000000007918 */ /* 0x000fc00000000000 */
[----:B------:R-:W-:-:S00]  /*0160*/  NOP ;  /* 0x0000000000007918 */ /* 0x000fc00000000000 */
[----:B------:R-:W-:-:S00]  /*0170*/  NOP ;  /* 0x0000000000007918 */ /* 0x000fc00000000000 */
.L_x_1:


//--------------------- .nv.shared.reserved.0     --------------------------
	.section	.nv.shared.reserved.0,"aw",@nobits
	.weak		__nv_reservedSMEM_offset_0_alias
	.size		__nv_reservedSMEM_offset_0_alias, 0, 64
	.other		__nv_reservedSMEM_offset_0_alias,@"STO_CUDA_RESERVED_SHARED STV_DEFAULT"
__nv_reservedSMEM_offset_0_alias:
	.zero		0
	.zero		64


//--------------------- .nv.constant0._Z12updateColumnPfiif --------------------------
	.section	.nv.constant0._Z12updateColumnPfiif,"a",@progbits
	.sectionflags	@""
	.align	4
.nv.constant0._Z12updateColumnPfiif:
	.zero		916


//--------------------- SYMBOLS --------------------------

	.type		.nv.reservedSmem.offset0,@object
	.size		.nv.reservedSmem.offset0,0x4
